	.headerflags	@"EF_CUDA_TEXMODE_UNIFIED EF_CUDA_64BIT_ADDRESS EF_CUDA_ACCELERATORS EF_CUDA_SM90 EF_CUDA_VIRTUAL_SM(EF_CUDA_SM90)"
	.elftype	@"ET_EXEC"


//--------------------- .nv.info                  --------------------------
	.section	.nv.info,"",@"SHT_CUDA_INFO"
	.align	4


	//----- nvinfo : EIATTR_REGCOUNT
	.align		4
        /*0000*/ 	.byte	0x04, 0x2f
        /*0002*/ 	.short	(.L_1 - .L_0)
	.align		4
.L_0:
        /*0004*/ 	.word	index@(triton_poi_fused_cat_2)
        /*0008*/ 	.word	0x0000001c


	//----- nvinfo : EIATTR_MIN_STACK_SIZE
	.align		4
.L_1:
        /*000c*/ 	.byte	0x04, 0x12
        /*000e*/ 	.short	(.L_3 - .L_2)
	.align		4
.L_2:
        /*0010*/ 	.word	index@(triton_poi_fused_cat_2)
        /*0014*/ 	.word	0x00000000


	//----- nvinfo : EIATTR_FRAME_SIZE
	.align		4
.L_3:
        /*0018*/ 	.byte	0x04, 0x11
        /*001a*/ 	.short	(.L_5 - .L_4)
	.align		4
.L_4:
        /*001c*/ 	.word	index@(triton_poi_fused_cat_2)
        /*0020*/ 	.word	0x00000000


	//----- nvinfo : EIATTR_MIN_STACK_SIZE
	.align		4
.L_5:
        /*0024*/ 	.byte	0x04, 0x12
        /*0026*/ 	.short	(.L_7 - .L_6)
	.align		4
.L_6:
        /*0028*/ 	.word	index@(triton_poi_fused_cat_2)
        /*002c*/ 	.word	0x00000000
.L_7:


//--------------------- .nv.info.triton_poi_fused_cat_2 --------------------------
	.section	.nv.info.triton_poi_fused_cat_2,"",@"SHT_CUDA_INFO"
	.sectionflags	@""
	.align	4


	//----- nvinfo : EIATTR_CUDA_API_VERSION
	.align		4
        /*0000*/ 	.byte	0x04, 0x37
        /*0002*/ 	.short	(.L_9 - .L_8)
.L_8:
        /*0004*/ 	.word	0x0000007c


	//----- nvinfo : EIATTR_KPARAM_INFO
	.align		4
.L_9:
        /*0008*/ 	.byte	0x04, 0x17
        /*000a*/ 	.short	(.L_11 - .L_10)
.L_10:
        /*000c*/ 	.word	0x00000000
        /*0010*/ 	.short	0x0006
        /*0012*/ 	.short	0x0030
        /*0014*/ 	.byte	0x00, 0xf0, 0x11, 0x00


	//----- nvinfo : EIATTR_KPARAM_INFO
	.align		4
.L_11:
        /*0018*/ 	.byte	0x04, 0x17
        /*001a*/ 	.short	(.L_13 - .L_12)
.L_12:
        /*001c*/ 	.word	0x00000000
        /*0020*/ 	.short	0x0005
        /*0022*/ 	.short	0x0028
        /*0024*/ 	.byte	0x00, 0xf4, 0x21, 0x00


	//----- nvinfo : EIATTR_KPARAM_INFO
	.align		4
.L_13:
        /*0028*/ 	.byte	0x04, 0x17
        /*002a*/ 	.short	(.L_15 - .L_14)
.L_14:
        /*002c*/ 	.word	0x00000000
        /*0030*/ 	.short	0x0004
        /*0032*/ 	.short	0x0020
        /*0034*/ 	.byte	0x00, 0xf4, 0x21, 0x00


	//----- nvinfo : EIATTR_KPARAM_INFO
	.align		4
.L_15:
        /*0038*/ 	.byte	0x04, 0x17
        /*003a*/ 	.short	(.L_17 - .L_16)
.L_16:
        /*003c*/ 	.word	0x00000000
        /*0040*/ 	.short	0x0003
        /*0042*/ 	.short	0x0018
        /*0044*/ 	.byte	0x00, 0xf4, 0x21, 0x00


	//----- nvinfo : EIATTR_KPARAM_INFO
	.align		4
.L_17:
        /*0048*/ 	.byte	0x04, 0x17
        /*004a*/ 	.short	(.L_19 - .L_18)
.L_18:
        /*004c*/ 	.word	0x00000000
        /*0050*/ 	.short	0x0002
        /*0052*/ 	.short	0x0010
        /*0054*/ 	.byte	0x00, 0xf4, 0x21, 0x00


	//----- nvinfo : EIATTR_KPARAM_INFO
	.align		4
.L_19:
        /*0058*/ 	.byte	0x04, 0x17
        /*005a*/ 	.short	(.L_21 - .L_20)
.L_20:
        /*005c*/ 	.word	0x00000000
        /*0060*/ 	.short	0x0001
        /*0062*/ 	.short	0x0008
        /*0064*/ 	.byte	0x00, 0xf4, 0x21, 0x00


	//----- nvinfo : EIATTR_KPARAM_INFO
	.align		4
.L_21:
        /*0068*/ 	.byte	0x04, 0x17
        /*006a*/ 	.short	(.L_23 - .L_22)
.L_22:
        /*006c*/ 	.word	0x00000000
        /*0070*/ 	.short	0x0000
        /*0072*/ 	.short	0x0000
        /*0074*/ 	.byte	0x00, 0xf4, 0x21, 0x00


	//----- nvinfo : EIATTR_SPARSE_MMA_MASK
	.align		4
.L_23:
        /*0078*/ 	.byte	0x03, 0x50
        /*007a*/ 	.short	0x0000


	//----- nvinfo : EIATTR_MAXREG_COUNT
	.align		4
        /*007c*/ 	.byte	0x03, 0x1b
        /*007e*/ 	.short	0x00ff


	//----- nvinfo : EIATTR_EXIT_INSTR_OFFSETS
	.align		4
        /*0080*/ 	.byte	0x04, 0x1c
        /*0082*/ 	.short	(.L_25 - .L_24)


	//   ....[0]....
.L_24:
        /*0084*/ 	.word	0x00000560


	//   ....[1]....
        /*0088*/ 	.word	0x00000580


	//----- nvinfo : EIATTR_REQNTID
	.align		4
.L_25:
        /*008c*/ 	.byte	0x04, 0x10
        /*008e*/ 	.short	(.L_27 - .L_26)
.L_26:
        /*0090*/ 	.word	0x00000080
        /*0094*/ 	.word	0x00000001
        /*0098*/ 	.word	0x00000001


	//----- nvinfo : EIATTR_CBANK_PARAM_SIZE
	.align		4
.L_27:
        /*009c*/ 	.byte	0x03, 0x19
        /*009e*/ 	.short	0x0034


	//----- nvinfo : EIATTR_PARAM_CBANK
	.align		4
        /*00a0*/ 	.byte	0x04, 0x0a
        /*00a2*/ 	.short	(.L_29 - .L_28)
	.align		4
.L_28:
        /*00a4*/ 	.word	index@(.nv.constant0.triton_poi_fused_cat_2)
        /*00a8*/ 	.short	0x0210
        /*00aa*/ 	.short	0x0034


	//----- nvinfo : EIATTR_SW_WAR
	.align		4
.L_29:
        /*00ac*/ 	.byte	0x04, 0x36
        /*00ae*/ 	.short	(.L_31 - .L_30)
.L_30:
        /*00b0*/ 	.word	0x00000008
.L_31:


//--------------------- .nv.callgraph             --------------------------
	.section	.nv.callgraph,"",@"SHT_CUDA_CALLGRAPH"
	.align	4
	.sectionentsize	8
	.align		4
        /*0000*/ 	.word	0x00000000
	.align		4
        /*0004*/ 	.word	0xffffffff
	.align		4
        /*0008*/ 	.word	0x00000000
	.align		4
        /*000c*/ 	.word	0xfffffffe
	.align		4
        /*0010*/ 	.word	0x00000000
	.align		4
        /*0014*/ 	.word	0xfffffffd
	.align		4
        /*0018*/ 	.word	0x00000000
	.align		4
        /*001c*/ 	.word	0xfffffffc


//--------------------- .text.triton_poi_fused_cat_2 --------------------------
	.section	.text.triton_poi_fused_cat_2,"ax",@progbits
	.align	128
        .global         triton_poi_fused_cat_2
        .type           triton_poi_fused_cat_2,@function
        .size           triton_poi_fused_cat_2,(.L_x_1 - triton_poi_fused_cat_2)
        .other          triton_poi_fused_cat_2,@"STO_CUDA_ENTRY STV_DEFAULT"
triton_poi_fused_cat_2:
.text.triton_poi_fused_cat_2:
[----:B------:R-:W0:Y:S02]  /*0000*/  LDC R1, c[0x0][0x28] ;  /* 0x00000a00ff017b82 */ /* 0x000e240000000800 */
[----:B------:R-:W1:Y:S01]  /*0010*/  S2R R0, SR_TID.X ;  /* 0x0000000000007919 */ /* 0x000e620000002100 */
[----:B------:R-:W2:Y:S01]  /*0020*/  LDC.64 R8, c[0x0][0x228] ;  /* 0x00008a00ff087b82 */ /* 0x000ea20000000a00 */
[----:B------:R-:W-:Y:S01]  /*0030*/  ULDC.64 UR4, c[0x0][0x208] ;  /* 0x0000820000047ab9 */ /* 0x000fe20000000a00 */
[----:B------:R-:W3:Y:S01]  /*0040*/  S2R R5, SR_CTAID.X ;  /* 0x0000000000057919 */ /* 0x000ee20000002500 */
[----:B-1----:R-:W-:Y:S01]  /*0050*/  IMAD.SHL.U32 R0, R0, 0x2, RZ ;  /* 0x0000000200007824 */ /* 0x002fe200078e00ff */
[----:B---3--:R-:W-:-:S04]  /*0060*/  SHF.R.S32.HI R3, RZ, 0x17, R5 ;  /* 0x00000017ff037819 */ /* 0x008fc80000011405 */
[----:B------:R-:W-:Y:S02]  /*0070*/  LOP3.LUT R0, R0, 0xfe, RZ, 0xc0, !PT ;  /* 0x000000fe00007812 */ /* 0x000fe400078ec0ff */
[----:B------:R-:W-:-:S03]  /*0080*/  SGXT R3, R3, 0x1 ;  /* 0x000000010303781a */ /* 0x000fc60000000200 */
[----:B------:R-:W-:Y:S02]  /*0090*/  IMAD R0, R5, 0x100, R0 ;  /* 0x0000010005007824 */ /* 0x000fe400078e0200 */
[----:B------:R-:W1:Y:S03]  /*00a0*/  LDC.64 R4, c[0x0][0x218] ;  /* 0x00008600ff047b82 */ /* 0x000e660000000a00 */
[----:B------:R-:W-:Y:S02]  /*00b0*/  LEA.HI R3, R3, R0, RZ, 0x4 ;  /* 0x0000000003037211 */ /* 0x000fe400078f20ff */
[----:B------:R-:W-:Y:S02]  /*00c0*/  SHF.R.S32.HI R7, RZ, 0x1f, R0 ;  /* 0x0000001fff077819 */ /* 0x000fe40000011400 */
[----:B------:R-:W-:Y:S02]  /*00d0*/  SHF.R.S32.HI R13, RZ, 0x4, R3 ;  /* 0x00000004ff0d7819 */ /* 0x000fe40000011403 */
[----:B------:R-:W-:-:S02]  /*00e0*/  LOP3.LUT R3, R3, 0xfffffff0, RZ, 0xc0, !PT ;  /* 0xfffffff003037812 */ /* 0x000fc400078ec0ff */
[----:B------:R-:W-:Y:S02]  /*00f0*/  LEA.HI R2, R13, R13, RZ, 0x3 ;  /* 0x0000000d0d027211 */ /* 0x000fe400078f18ff */
[----:B------:R-:W-:Y:S02]  /*0100*/  LEA.HI R12, R7, R0, RZ, 0x7 ;  /* 0x00000000070c7211 */ /* 0x000fe400078f38ff */
[----:B------:R-:W-:Y:S01]  /*0110*/  LOP3.LUT R2, R2, 0xfffffff8, RZ, 0xc0, !PT ;  /* 0xfffffff802027812 */ /* 0x000fe200078ec0ff */
[----:B------:R-:W3:Y:S01]  /*0120*/  LDC.64 R6, c[0x0][0x220] ;  /* 0x00008800ff067b82 */ /* 0x000ee20000000a00 */
[----:B------:R-:W-:-:S03]  /*0130*/  SHF.R.S32.HI R11, RZ, 0x7, R12 ;  /* 0x00000007ff0b7819 */ /* 0x000fc6000001140c */
[----:B------:R-:W-:Y:S02]  /*0140*/  IMAD.IADD R13, R13, 0x1, -R2 ;  /* 0x000000010d0d7824 */ /* 0x000fe400078e0a02 */
[C---:B------:R-:W-:Y:S02]  /*0150*/  IMAD.IADD R2, R0.reuse, 0x1, -R3 ;  /* 0x0000000100027824 */ /* 0x040fe400078e0a03 */
[C---:B------:R-:W-:Y:S01]  /*0160*/  VIADD R15, R13.reuse, 0xfffffffc ;  /* 0xfffffffc0d0f7836 */ /* 0x040fe20000000000 */
[----:B------:R-:W-:Y:S01]  /*0170*/  ISETP.GT.AND P1, PT, R13, 0x5, PT ;  /* 0x000000050d00780c */ /* 0x000fe20003f24270 */
[----:B------:R-:W-:Y:S01]  /*0180*/  IMAD R10, R11, 0x20, R2 ;  /* 0x000000200b0a7824 */ /* 0x000fe200078e0202 */
[----:B------:R-:W-:Y:S02]  /*0190*/  LOP3.LUT R2, R13, 0xfffffffe, RZ, 0xc0, !PT ;  /* 0xfffffffe0d027812 */ /* 0x000fe400078ec0ff */
[----:B------:R-:W-:Y:S01]  /*01a0*/  ISETP.LT.AND P6, PT, R0, 0x200, P1 ;  /* 0x000002000000780c */ /* 0x000fe20000fc1270 */
[--C-:B------:R-:W-:Y:S01]  /*01b0*/  IMAD R17, R15, 0x10, R10.reuse ;  /* 0x000000100f117824 */ /* 0x100fe200078e020a */
[----:B------:R-:W-:Y:S01]  /*01c0*/  ISETP.NE.AND P0, PT, R2, 0x4, PT ;  /* 0x000000040200780c */ /* 0x000fe20003f05270 */
[----:B------:R-:W-:Y:S01]  /*01d0*/  IMAD R10, R13, 0x10, R10 ;  /* 0x000000100d0a7824 */ /* 0x000fe200078e020a */
[----:B------:R-:W4:Y:S01]  /*01e0*/  LDC.64 R2, c[0x0][0x230] ;  /* 0x00008c00ff027b82 */ /* 0x000f220000000a00 */
[----:B-1----:R-:W-:Y:S01]  /*01f0*/  IMAD.WIDE R16, R17, 0x4, R4 ;  /* 0x0000000411107825 */ /* 0x002fe200078e0204 */
[----:B------:R-:W-:-:S02]  /*0200*/  ISETP.LT.AND P5, PT, R0, 0x200, !P0 ;  /* 0x000002000000780c */ /* 0x000fc400047a1270 */
[----:B------:R-:W-:Y:S01]  /*0210*/  CS2R R4, SRZ ;  /* 0x0000000000047805 */ /* 0x000fe2000001ff00 */
[----:B------:R-:W-:Y:S02]  /*0220*/  VIADD R23, R10, 0xffffffa0 ;  /* 0xffffffa00a177836 */ /* 0x000fe40000000000 */
[----:B------:R-:W-:Y:S02]  /*0230*/  IMAD.MOV.U32 R10, RZ, RZ, RZ ;  /* 0x000000ffff0a7224 */ /* 0x000fe400078e00ff */
[----:B---3--:R-:W-:Y:S01]  /*0240*/  IMAD.WIDE R6, R15, 0x4, R6 ;  /* 0x000000040f067825 */ /* 0x008fe200078e0206 */
[----:B------:R-:W-:Y:S01]  /*0250*/  CS2R R18, SRZ ;  /* 0x0000000000127805 */ /* 0x000fe2000001ff00 */
[----:B------:R-:W1:Y:S02]  /*0260*/  LDC.64 R14, c[0x0][0x210] ;  /* 0x00008400ff0e7b82 */ /* 0x000e640000000a00 */
[----:B--2---:R-:W-:Y:S02]  /*0270*/  IMAD.WIDE R22, R23, 0x4, R8 ;  /* 0x0000000417167825 */ /* 0x004fe400078e0208 */
[----:B------:R-:W2:Y:S01]  /*0280*/  @P5 LDG.E.64 R4, desc[UR4][R16.64] ;  /* 0x0000000410045981 */ /* 0x000ea2000c1e1b00 */
[----:B------:R-:W-:-:S03]  /*0290*/  CS2R R8, SRZ ;  /* 0x0000000000087805 */ /* 0x000fc6000001ff00 */
[----:B------:R-:W3:Y:S04]  /*02a0*/  @P5 LDG.E.EL R10, desc[UR4][R6.64] ;  /* 0x00000004060a5981 */ /* 0x000ee8000c2e1900 */
[----:B------:R-:W5:Y:S01]  /*02b0*/  @P6 LDG.E.64 R8, desc[UR4][R22.64] ;  /* 0x0000000416086981 */ /* 0x000f62000c1e1b00 */
[----:B----4-:R-:W-:-:S04]  /*02c0*/  IMAD.WIDE R24, R13, 0x4, R2 ;  /* 0x000000040d187825 */ /* 0x010fc800078e0202 */
[----:B------:R-:W-:Y:S01]  /*02d0*/  IMAD.MOV.U32 R20, RZ, RZ, RZ ;  /* 0x000000ffff147224 */ /* 0x000fe200078e00ff */
[----:B------:R-:W4:Y:S01]  /*02e0*/  @P6 LDG.E.EL R19, desc[UR4][R24.64+-0x18] ;  /* 0xffffe80418136981 */ /* 0x000f22000c2e1900 */
[----:B------:R-:W-:-:S03]  /*02f0*/  LOP3.LUT R3, R12, 0xffffff80, RZ, 0xc0, !PT ;  /* 0xffffff800c037812 */ /* 0x000fc600078ec0ff */
[----:B------:R-:W4:Y:S01]  /*0300*/  @P6 LDG.E.EL R18, desc[UR4][R24.64+-0x18] ;  /* 0xffffe80418126981 */ /* 0x000f22000c2e1900 */
[----:B------:R-:W-:-:S03]  /*0310*/  ISETP.GE.AND P2, PT, R13, 0x4, PT ;  /* 0x000000040d00780c */ /* 0x000fc60003f46270 */
[----:B------:R3:W4:Y:S01]  /*0320*/  @P5 LDG.E.EL R20, desc[UR4][R6.64] ;  /* 0x0000000406145981 */ /* 0x000722000c2e1900 */
[C---:B------:R-:W-:Y:S01]  /*0330*/  IMAD.IADD R2, R0.reuse, 0x1, -R3 ;  /* 0x0000000100027824 */ /* 0x040fe200078e0a03 */
[----:B------:R-:W-:-:S03]  /*0340*/  ISETP.LT.AND P3, PT, R0, 0x200, !P2 ;  /* 0x000002000000780c */ /* 0x000fc60005761270 */
[----:B------:R-:W-:Y:S01]  /*0350*/  IMAD R11, R11, 0x40, R2 ;  /* 0x000000400b0b7824 */ /* 0x000fe200078e0202 */
[----:B------:R-:W-:-:S03]  /*0360*/  CS2R R2, SRZ ;  /* 0x0000000000027805 */ /* 0x000fc6000001ff00 */
[----:B-1----:R-:W-:-:S06]  /*0370*/  IMAD.WIDE R14, R11, 0x4, R14 ;  /* 0x000000040b0e7825 */ /* 0x002fcc00078e020e */
[----:B------:R-:W4:Y:S01]  /*0380*/  @P3 LDG.E.64 R2, desc[UR4][R14.64] ;  /* 0x000000040e023981 */ /* 0x000f22000c1e1b00 */
[----:B--2---:R-:W-:Y:S02]  /*0390*/  SEL R4, R4, RZ, P5 ;  /* 0x000000ff04047207 */ /* 0x004fe40002800000 */
[----:B---3--:R-:W-:-:S04]  /*03a0*/  SEL R7, R10, RZ, P5 ;  /* 0x000000ff0a077207 */ /* 0x008fc80002800000 */
[C---:B------:R-:W-:Y:S01]  /*03b0*/  FSETP.GT.AND P4, PT, R4.reuse, -R7, PT ;  /* 0x800000070400720b */ /* 0x040fe20003f84000 */
[----:B------:R-:W-:Y:S01]  /*03c0*/  FADD R10, R4, R7 ;  /* 0x00000007040a7221 */ /* 0x000fe20000000000 */
[----:B-----5:R-:W-:Y:S02]  /*03d0*/  SEL R12, R9, RZ, P6 ;  /* 0x000000ff090c7207 */ /* 0x020fe40003000000 */
[----:B----4-:R-:W-:Y:S02]  /*03e0*/  SEL R19, R19, RZ, P6 ;  /* 0x000000ff13137207 */ /* 0x010fe40003000000 */
[----:B------:R-:W-:-:S07]  /*03f0*/  SEL R8, R8, RZ, P6 ;  /* 0x000000ff08087207 */ /* 0x000fce0003000000 */
[----:B------:R-:W-:Y:S01]  /*0400*/  @!P4 FMUL R10, R10, 0.20000000298023223877 ;  /* 0x3e4ccccd0a0ac820 */ /* 0x000fe20000400000 */
[----:B------:R-:W-:Y:S02]  /*0410*/  FSETP.GT.AND P4, PT, R12, -R19, PT ;  /* 0x800000130c00720b */ /* 0x000fe40003f84000 */
[----:B------:R-:W-:Y:S02]  /*0420*/  SEL R9, R18, RZ, P6 ;  /* 0x000000ff12097207 */ /* 0x000fe40003000000 */
[----:B------:R-:W-:Y:S02]  /*0430*/  SEL R7, R5, RZ, P5 ;  /* 0x000000ff05077207 */ /* 0x000fe40002800000 */
[----:B------:R-:W1:Y:S01]  /*0440*/  LDC.64 R4, c[0x0][0x238] ;  /* 0x00008e00ff047b82 */ /* 0x000e620000000a00 */
[----:B------:R-:W-:Y:S02]  /*0450*/  SEL R20, R20, RZ, P5 ;  /* 0x000000ff14147207 */ /* 0x000fe40002800000 */
[----:B------:R-:W-:Y:S01]  /*0460*/  FSETP.GT.AND P6, PT, R8, -R9, PT ;  /* 0x800000090800720b */ /* 0x000fe20003fc4000 */
[----:B------:R-:W-:Y:S01]  /*0470*/  FADD R19, R12, R19 ;  /* 0x000000130c137221 */ /* 0x000fe20000000000 */
[----:B------:R-:W-:-:S03]  /*0480*/  FSETP.GT.AND P5, PT, R7, -R20, PT ;  /* 0x800000140700720b */ /* 0x000fc60003fa4000 */
[----:B------:R-:W-:Y:S01]  /*0490*/  @!P4 FMUL R19, R19, 0.20000000298023223877 ;  /* 0x3e4ccccd1313c820 */ /* 0x000fe20000400000 */
[----:B------:R-:W-:Y:S01]  /*04a0*/  ISETP.GE.AND P4, PT, R0, 0x200, PT ;  /* 0x000002000000780c */ /* 0x000fe20003f86270 */
[----:B------:R-:W-:Y:S01]  /*04b0*/  FADD R6, R8, R9 ;  /* 0x0000000908067221 */ /* 0x000fe20000000000 */
[----:B------:R-:W-:Y:S01]  /*04c0*/  FADD R7, R7, R20 ;  /* 0x0000001407077221 */ /* 0x000fe20000000000 */
[----:B------:R-:W-:-:S04]  /*04d0*/  SEL R9, R2, RZ, P3 ;  /* 0x000000ff02097207 */ /* 0x000fc80001800000 */
[----:B------:R-:W-:Y:S01]  /*04e0*/  @!P6 FMUL R6, R6, 0.20000000298023223877 ;  /* 0x3e4ccccd0606e820 */ /* 0x000fe20000400000 */
[----:B------:R-:W-:Y:S01]  /*04f0*/  SEL R2, R3, RZ, P3 ;  /* 0x000000ff03027207 */ /* 0x000fe20001800000 */
[----:B------:R-:W-:Y:S01]  /*0500*/  @!P5 FMUL R7, R7, 0.20000000298023223877 ;  /* 0x3e4ccccd0707d820 */ /* 0x000fe20000400000 */
[----:B------:R-:W-:Y:S02]  /*0510*/  @P0 FSEL R7, R19, RZ, P1 ;  /* 0x000000ff13070208 */ /* 0x000fe40000800000 */
[----:B------:R-:W-:Y:S02]  /*0520*/  @P0 FSEL R10, R6, RZ, P1 ;  /* 0x000000ff060a0208 */ /* 0x000fe40000800000 */
[----:B------:R-:W-:Y:S01]  /*0530*/  SEL R7, R2, R7, !P2 ;  /* 0x0000000702077207 */ /* 0x000fe20005000000 */
[----:B-1----:R-:W-:Y:S01]  /*0540*/  IMAD.WIDE R4, R0, 0x4, R4 ;  /* 0x0000000400047825 */ /* 0x002fe200078e0204 */
[----:B------:R-:W-:Y:S01]  /*0550*/  SEL R6, R9, R10, !P2 ;  /* 0x0000000a09067207 */ /* 0x000fe20005000000 */
[----:B------:R-:W-:Y:S06]  /*0560*/  @P4 EXIT ;  /* 0x000000000000494d */ /* 0x000fec0003800000 */
[----:B------:R-:W-:Y:S01]  /*0570*/  STG.E.64 desc[UR4][R4.64], R6 ;  /* 0x0000000604007986 */ /* 0x000fe2000c101b04 */
[----:B------:R-:W-:Y:S05]  /*0580*/  EXIT ;  /* 0x000000000000794d */ /* 0x000fea0003800000 */
.L_x_0:
[----:B------:R-:W-:-:S00]  /*0590*/  BRA `(.L_x_0) ;  /* 0xfffffffc00fc7947 */ /* 0x000fc0000383ffff */
[----:B------:R-:W-:-:S00]  /*05a0*/  NOP ;  /* 0x0000000000007918 */ /* 0x000fc00000000000 */
        /* <DEDUP_REMOVED lines=13> */
.L_x_1:


//--------------------- .nv.constant0.triton_poi_fused_cat_2 --------------------------
	.section	.nv.constant0.triton_poi_fused_cat_2,"a",@progbits
	.sectionflags	@""
	.align	4
.nv.constant0.triton_poi_fused_cat_2:
	.zero		580
